	.headerflags	@"EF_CUDA_TEXMODE_UNIFIED EF_CUDA_64BIT_ADDRESS EF_CUDA_ACCELERATORS EF_CUDA_SM90 EF_CUDA_VIRTUAL_SM(EF_CUDA_SM90)"
	.elftype	@"ET_EXEC"


//--------------------- .nv.info                  --------------------------
	.section	.nv.info,"",@"SHT_CUDA_INFO"
	.align	4


	//----- nvinfo : EIATTR_REGCOUNT
	.align		4
        /*0000*/ 	.byte	0x04, 0x2f
        /*0002*/ 	.short	(.L_1 - .L_0)
	.align		4
.L_0:
        /*0004*/ 	.word	index@(triton_poi_fused_stack_3)
        /*0008*/ 	.word	0x0000000e


	//----- nvinfo : EIATTR_MIN_STACK_SIZE
	.align		4
.L_1:
        /*000c*/ 	.byte	0x04, 0x12
        /*000e*/ 	.short	(.L_3 - .L_2)
	.align		4
.L_2:
        /*0010*/ 	.word	index@(triton_poi_fused_stack_3)
        /*0014*/ 	.word	0x00000000


	//----- nvinfo : EIATTR_FRAME_SIZE
	.align		4
.L_3:
        /*0018*/ 	.byte	0x04, 0x11
        /*001a*/ 	.short	(.L_5 - .L_4)
	.align		4
.L_4:
        /*001c*/ 	.word	index@(triton_poi_fused_stack_3)
        /*0020*/ 	.word	0x00000000


	//----- nvinfo : EIATTR_MIN_STACK_SIZE
	.align		4
.L_5:
        /*0024*/ 	.byte	0x04, 0x12
        /*0026*/ 	.short	(.L_7 - .L_6)
	.align		4
.L_6:
        /*0028*/ 	.word	index@(triton_poi_fused_stack_3)
        /*002c*/ 	.word	0x00000000
.L_7:


//--------------------- .nv.info.triton_poi_fused_stack_3 --------------------------
	.section	.nv.info.triton_poi_fused_stack_3,"",@"SHT_CUDA_INFO"
	.sectionflags	@""
	.align	4


	//----- nvinfo : EIATTR_CUDA_API_VERSION
	.align		4
        /*0000*/ 	.byte	0x04, 0x37
        /*0002*/ 	.short	(.L_9 - .L_8)
.L_8:
        /*0004*/ 	.word	0x0000007c


	//----- nvinfo : EIATTR_KPARAM_INFO
	.align		4
.L_9:
        /*0008*/ 	.byte	0x04, 0x17
        /*000a*/ 	.short	(.L_11 - .L_10)
.L_10:
        /*000c*/ 	.word	0x00000000
        /*0010*/ 	.short	0x0002
        /*0012*/ 	.short	0x0010
        /*0014*/ 	.byte	0x00, 0xf0, 0x11, 0x00


	//----- nvinfo : EIATTR_KPARAM_INFO
	.align		4
.L_11:
        /*0018*/ 	.byte	0x04, 0x17
        /*001a*/ 	.short	(.L_13 - .L_12)
.L_12:
        /*001c*/ 	.word	0x00000000
        /*0020*/ 	.short	0x0001
        /*0022*/ 	.short	0x0008
        /*0024*/ 	.byte	0x00, 0xf4, 0x21, 0x00


	//----- nvinfo : EIATTR_KPARAM_INFO
	.align		4
.L_13:
        /*0028*/ 	.byte	0x04, 0x17
        /*002a*/ 	.short	(.L_15 - .L_14)
.L_14:
        /*002c*/ 	.word	0x00000000
        /*0030*/ 	.short	0x0000
        /*0032*/ 	.short	0x0000
        /*0034*/ 	.byte	0x00, 0xf4, 0x21, 0x00


	//----- nvinfo : EIATTR_SPARSE_MMA_MASK
	.align		4
.L_15:
        /*0038*/ 	.byte	0x03, 0x50
        /*003a*/ 	.short	0x0000


	//----- nvinfo : EIATTR_MAXREG_COUNT
	.align		4
        /*003c*/ 	.byte	0x03, 0x1b
        /*003e*/ 	.short	0x00ff


	//----- nvinfo : EIATTR_EXIT_INSTR_OFFSETS
	.align		4
        /*0040*/ 	.byte	0x04, 0x1c
        /*0042*/ 	.short	(.L_17 - .L_16)


	//   ....[0]....
.L_16:
        /*0044*/ 	.word	0x000001c0


	//   ....[1]....
        /*0048*/ 	.word	0x000001e0


	//----- nvinfo : EIATTR_REQNTID
	.align		4
.L_17:
        /*004c*/ 	.byte	0x04, 0x10
        /*004e*/ 	.short	(.L_19 - .L_18)
.L_18:
        /*0050*/ 	.word	0x00000020
        /*0054*/ 	.word	0x00000001
        /*0058*/ 	.word	0x00000001


	//----- nvinfo : EIATTR_CBANK_PARAM_SIZE
	.align		4
.L_19:
        /*005c*/ 	.byte	0x03, 0x19
        /*005e*/ 	.short	0x0014


	//----- nvinfo : EIATTR_PARAM_CBANK
	.align		4
        /*0060*/ 	.byte	0x04, 0x0a
        /*0062*/ 	.short	(.L_21 - .L_20)
	.align		4
.L_20:
        /*0064*/ 	.word	index@(.nv.constant0.triton_poi_fused_stack_3)
        /*0068*/ 	.short	0x0210
        /*006a*/ 	.short	0x0014


	//----- nvinfo : EIATTR_SW_WAR
	.align		4
.L_21:
        /*006c*/ 	.byte	0x04, 0x36
        /*006e*/ 	.short	(.L_23 - .L_22)
.L_22:
        /*0070*/ 	.word	0x00000008
.L_23:


//--------------------- .nv.callgraph             --------------------------
	.section	.nv.callgraph,"",@"SHT_CUDA_CALLGRAPH"
	.align	4
	.sectionentsize	8
	.align		4
        /*0000*/ 	.word	0x00000000
	.align		4
        /*0004*/ 	.word	0xffffffff
	.align		4
        /*0008*/ 	.word	0x00000000
	.align		4
        /*000c*/ 	.word	0xfffffffe
	.align		4
        /*0010*/ 	.word	0x00000000
	.align		4
        /*0014*/ 	.word	0xfffffffd
	.align		4
        /*0018*/ 	.word	0x00000000
	.align		4
        /*001c*/ 	.word	0xfffffffc


//--------------------- .text.triton_poi_fused_stack_3 --------------------------
	.section	.text.triton_poi_fused_stack_3,"ax",@progbits
	.align	128
        .global         triton_poi_fused_stack_3
        .type           triton_poi_fused_stack_3,@function
        .size           triton_poi_fused_stack_3,(.L_x_1 - triton_poi_fused_stack_3)
        .other          triton_poi_fused_stack_3,@"STO_CUDA_ENTRY STV_DEFAULT"
triton_poi_fused_stack_3:
.text.triton_poi_fused_stack_3:
[----:B------:R-:W0:Y:S02]  /*0000*/  LDC R1, c[0x0][0x28] ;  /* 0x00000a00ff017b82 */ /* 0x000e240000000800 */
[----:B------:R-:W1:Y:S01]  /*0010*/  S2R R0, SR_TID.X ;  /* 0x0000000000007919 */ /* 0x000e620000002100 */
[----:B------:R-:W2:Y:S01]  /*0020*/  LDC.64 R4, c[0x0][0x210] ;  /* 0x00008400ff047b82 */ /* 0x000ea20000000a00 */
[----:B------:R-:W-:Y:S01]  /*0030*/  IMAD.MOV.U32 R8, RZ, RZ, RZ ;  /* 0x000000ffff087224 */ /* 0x000fe200078e00ff */
[----:B------:R-:W-:Y:S01]  /*0040*/  ULDC.64 UR4, c[0x0][0x208] ;  /* 0x0000820000047ab9 */ /* 0x000fe20000000a00 */
[----:B------:R-:W3:Y:S01]  /*0050*/  S2R R9, SR_CTAID.X ;  /* 0x0000000000097919 */ /* 0x000ee20000002500 */
[----:B-1----:R-:W-:-:S05]  /*0060*/  LOP3.LUT R0, R0, 0x1f, RZ, 0xc0, !PT ;  /* 0x0000001f00007812 */ /* 0x002fca00078ec0ff */
[----:B---3--:R-:W-:-:S05]  /*0070*/  IMAD R9, R9, 0x20, R0 ;  /* 0x0000002009097824 */ /* 0x008fca00078e0200 */
[----:B------:R-:W-:Y:S02]  /*0080*/  SHF.R.S32.HI R0, RZ, 0x1f, R9 ;  /* 0x0000001fff007819 */ /* 0x000fe40000011409 */
[C---:B------:R-:W-:Y:S02]  /*0090*/  LOP3.LUT R6, R9.reuse, 0xfffffff0, RZ, 0xc0, !PT ;  /* 0xfffffff009067812 */ /* 0x040fe400078ec0ff */
[----:B------:R-:W-:Y:S02]  /*00a0*/  LEA.HI R0, R0, R9, RZ, 0x2 ;  /* 0x0000000900007211 */ /* 0x000fe400078f10ff */
[----:B------:R-:W-:Y:S02]  /*00b0*/  ISETP.GE.AND P0, PT, R9, 0x10, PT ;  /* 0x000000100900780c */ /* 0x000fe40003f06270 */
[----:B------:R-:W-:Y:S01]  /*00c0*/  ISETP.NE.AND P1, PT, R6, 0x10, PT ;  /* 0x000000100600780c */ /* 0x000fe20003f25270 */
[C---:B------:R-:W-:Y:S01]  /*00d0*/  IMAD.SHL.U32 R2, R0.reuse, 0x2, RZ ;  /* 0x0000000200027824 */ /* 0x040fe200078e00ff */
[----:B------:R-:W-:-:S04]  /*00e0*/  LOP3.LUT R0, R0, 0xfffffffc, RZ, 0xc0, !PT ;  /* 0xfffffffc00007812 */ /* 0x000fc800078ec0ff */
[----:B------:R-:W-:-:S04]  /*00f0*/  LOP3.LUT R2, R2, 0xfffffff8, RZ, 0xc0, !PT ;  /* 0xfffffff802027812 */ /* 0x000fc800078ec0ff */
[----:B------:R-:W-:Y:S01]  /*0100*/  IADD3 R3, R2, R9, -R0 ;  /* 0x0000000902037210 */ /* 0x000fe20007ffe800 */
[----:B------:R-:W-:-:S04]  /*0110*/  IMAD.MOV.U32 R0, RZ, RZ, RZ ;  /* 0x000000ffff007224 */ /* 0x000fc800078e00ff */
[C---:B------:R-:W-:Y:S02]  /*0120*/  VIADD R7, R3.reuse, 0xffffffe4 ;  /* 0xffffffe403077836 */ /* 0x040fe40000000000 */
[----:B--2---:R-:W-:-:S04]  /*0130*/  IMAD.WIDE R2, R3, 0x4, R4 ;  /* 0x0000000403027825 */ /* 0x004fc800078e0204 */
[----:B------:R-:W-:Y:S01]  /*0140*/  IMAD.WIDE R4, R7, 0x4, R4 ;  /* 0x0000000407047825 */ /* 0x000fe200078e0204 */
[----:B------:R-:W2:Y:S01]  /*0150*/  @!P0 LDG.E R0, desc[UR4][R2.64] ;  /* 0x0000000402008981 */ /* 0x000ea2000c1e1900 */
[----:B------:R-:W1:Y:S03]  /*0160*/  LDC.64 R6, c[0x0][0x218] ;  /* 0x00008600ff067b82 */ /* 0x000e660000000a00 */
[----:B------:R-:W3:Y:S01]  /*0170*/  @!P1 LDG.E R8, desc[UR4][R4.64] ;  /* 0x0000000404089981 */ /* 0x000ee2000c1e1900 */
[C---:B------:R-:W-:Y:S01]  /*0180*/  ISETP.GE.AND P2, PT, R9.reuse, 0x20, PT ;  /* 0x000000200900780c */ /* 0x040fe20003f46270 */
[----:B-1----:R-:W-:Y:S01]  /*0190*/  IMAD.WIDE R6, R9, 0x4, R6 ;  /* 0x0000000409067825 */ /* 0x002fe200078e0206 */
[----:B--2---:R-:W-:Y:S02]  /*01a0*/  SEL R11, R0, RZ, !P0 ;  /* 0x000000ff000b7207 */ /* 0x004fe40004000000 */
[----:B---3--:R-:W-:-:S09]  /*01b0*/  @P0 SEL R11, R8, RZ, !P1 ;  /* 0x000000ff080b0207 */ /* 0x008fd20004800000 */
[----:B------:R-:W-:Y:S05]  /*01c0*/  @P2 EXIT ;  /* 0x000000000000294d */ /* 0x000fea0003800000 */
[----:B------:R-:W-:Y:S01]  /*01d0*/  STG.E desc[UR4][R6.64], R11 ;  /* 0x0000000b06007986 */ /* 0x000fe2000c101904 */
[----:B------:R-:W-:Y:S05]  /*01e0*/  EXIT ;  /* 0x000000000000794d */ /* 0x000fea0003800000 */
.L_x_0:
[----:B------:R-:W-:-:S00]  /*01f0*/  BRA `(.L_x_0) ;  /* 0xfffffffc00fc7947 */ /* 0x000fc0000383ffff */
[----:B------:R-:W-:-:S00]  /*0200*/  NOP ;  /* 0x0000000000007918 */ /* 0x000fc00000000000 */
[----:B------:R-:W-:-:S00]  /*0210*/  NOP ;  /* 0x0000000000007918 */ /* 0x000fc00000000000 */
[----:B------:R-:W-:-:S00]  /*0220*/  NOP ;  /* 0x0000000000007918 */ /* 0x000fc00000000000 */
[----:B------:R-:W-:-:S00]  /*0230*/  NOP ;  /* 0x0000000000007918 */ /* 0x000fc00000000000 */
[----:B------:R-:W-:-:S00]  /*0240*/  NOP ;  /* 0x0000000000007918 */ /* 0x000fc00000000000 */
[----:B------:R-:W-:-:S00]  /*0250*/  NOP ;  /* 0x0000000000007918 */ /* 0x000fc00000000000 */
[----:B------:R-:W-:-:S00]  /*0260*/  NOP ;  /* 0x0000000000007918 */ /* 0x000fc00000000000 */
[----:B------:R-:W-:-:S00]  /*0270*/  NOP ;  /* 0x0000000000007918 */ /* 0x000fc00000000000 */
.L_x_1:


//--------------------- .nv.constant0.triton_poi_fused_stack_3 --------------------------
	.section	.nv.constant0.triton_poi_fused_stack_3,"a",@progbits
	.sectionflags	@""
	.align	4
.nv.constant0.triton_poi_fused_stack_3:
	.zero		548
